	.headerflags	@"EF_CUDA_TEXMODE_UNIFIED EF_CUDA_64BIT_ADDRESS EF_CUDA_ACCELERATORS EF_CUDA_SM90 EF_CUDA_VIRTUAL_SM(EF_CUDA_SM90)"
	.elftype	@"ET_EXEC"


//--------------------- .nv.info                  --------------------------
	.section	.nv.info,"",@"SHT_CUDA_INFO"
	.align	4


	//----- nvinfo : EIATTR_REGCOUNT
	.align		4
        /*0000*/ 	.byte	0x04, 0x2f
        /*0002*/ 	.short	(.L_3 - .L_2)
	.align		4
.L_2:
        /*0004*/ 	.word	index@(triton_poi_fused__native_batch_norm_legit_no_training_5)
        /*0008*/ 	.word	0x00000020


	//----- nvinfo : EIATTR_MIN_STACK_SIZE
	.align		4
.L_3:
        /*000c*/ 	.byte	0x04, 0x12
        /*000e*/ 	.short	(.L_5 - .L_4)
	.align		4
.L_4:
        /*0010*/ 	.word	index@(triton_poi_fused__native_batch_norm_legit_no_training_5)
        /*0014*/ 	.word	0x00000000


	//----- nvinfo : EIATTR_FRAME_SIZE
	.align		4
.L_5:
        /*0018*/ 	.byte	0x04, 0x11
        /*001a*/ 	.short	(.L_7 - .L_6)
	.align		4
.L_6:
        /*001c*/ 	.word	index@(triton_poi_fused__native_batch_norm_legit_no_training_5)
        /*0020*/ 	.word	0x00000000


	//----- nvinfo : EIATTR_MIN_STACK_SIZE
	.align		4
.L_7:
        /*0024*/ 	.byte	0x04, 0x12
        /*0026*/ 	.short	(.L_9 - .L_8)
	.align		4
.L_8:
        /*0028*/ 	.word	index@(triton_poi_fused__native_batch_norm_legit_no_training_5)
        /*002c*/ 	.word	0x00000000
.L_9:


//--------------------- .nv.info.triton_poi_fused__native_batch_norm_legit_no_training_5 --------------------------
	.section	.nv.info.triton_poi_fused__native_batch_norm_legit_no_training_5,"",@"SHT_CUDA_INFO"
	.sectionflags	@""
	.align	4


	//----- nvinfo : EIATTR_CUDA_API_VERSION
	.align		4
        /*0000*/ 	.byte	0x04, 0x37
        /*0002*/ 	.short	(.L_11 - .L_10)
.L_10:
        /*0004*/ 	.word	0x0000007c


	//----- nvinfo : EIATTR_KPARAM_INFO
	.align		4
.L_11:
        /*0008*/ 	.byte	0x04, 0x17
        /*000a*/ 	.short	(.L_13 - .L_12)
.L_12:
        /*000c*/ 	.word	0x00000000
        /*0010*/ 	.short	0x0007
        /*0012*/ 	.short	0x0034
        /*0014*/ 	.byte	0x00, 0xf0, 0x11, 0x00


	//----- nvinfo : EIATTR_KPARAM_INFO
	.align		4
.L_13:
        /*0018*/ 	.byte	0x04, 0x17
        /*001a*/ 	.short	(.L_15 - .L_14)
.L_14:
        /*001c*/ 	.word	0x00000000
        /*0020*/ 	.short	0x0006
        /*0022*/ 	.short	0x0030
        /*0024*/ 	.byte	0x00, 0xf0, 0x11, 0x00


	//----- nvinfo : EIATTR_KPARAM_INFO
	.align		4
.L_15:
        /*0028*/ 	.byte	0x04, 0x17
        /*002a*/ 	.short	(.L_17 - .L_16)
.L_16:
        /*002c*/ 	.word	0x00000000
        /*0030*/ 	.short	0x0005
        /*0032*/ 	.short	0x0028
        /*0034*/ 	.byte	0x00, 0xf4, 0x21, 0x00


	//----- nvinfo : EIATTR_KPARAM_INFO
	.align		4
.L_17:
        /*0038*/ 	.byte	0x04, 0x17
        /*003a*/ 	.short	(.L_19 - .L_18)
.L_18:
        /*003c*/ 	.word	0x00000000
        /*0040*/ 	.short	0x0004
        /*0042*/ 	.short	0x0020
        /*0044*/ 	.byte	0x00, 0xf4, 0x21, 0x00


	//----- nvinfo : EIATTR_KPARAM_INFO
	.align		4
.L_19:
        /*0048*/ 	.byte	0x04, 0x17
        /*004a*/ 	.short	(.L_21 - .L_20)
.L_20:
        /*004c*/ 	.word	0x00000000
        /*0050*/ 	.short	0x0003
        /*0052*/ 	.short	0x0018
        /*0054*/ 	.byte	0x00, 0xf4, 0x21, 0x00


	//----- nvinfo : EIATTR_KPARAM_INFO
	.align		4
.L_21:
        /*0058*/ 	.byte	0x04, 0x17
        /*005a*/ 	.short	(.L_23 - .L_22)
.L_22:
        /*005c*/ 	.word	0x00000000
        /*0060*/ 	.short	0x0002
        /*0062*/ 	.short	0x0010
        /*0064*/ 	.byte	0x00, 0xf4, 0x21, 0x00


	//----- nvinfo : EIATTR_KPARAM_INFO
	.align		4
.L_23:
        /*0068*/ 	.byte	0x04, 0x17
        /*006a*/ 	.short	(.L_25 - .L_24)
.L_24:
        /*006c*/ 	.word	0x00000000
        /*0070*/ 	.short	0x0001
        /*0072*/ 	.short	0x0008
        /*0074*/ 	.byte	0x00, 0xf4, 0x21, 0x00


	//----- nvinfo : EIATTR_KPARAM_INFO
	.align		4
.L_25:
        /*0078*/ 	.byte	0x04, 0x17
        /*007a*/ 	.short	(.L_27 - .L_26)
.L_26:
        /*007c*/ 	.word	0x00000000
        /*0080*/ 	.short	0x0000
        /*0082*/ 	.short	0x0000
        /*0084*/ 	.byte	0x00, 0xf4, 0x21, 0x00


	//----- nvinfo : EIATTR_SPARSE_MMA_MASK
	.align		4
.L_27:
        /*0088*/ 	.byte	0x03, 0x50
        /*008a*/ 	.short	0x0000


	//----- nvinfo : EIATTR_MAXREG_COUNT
	.align		4
        /*008c*/ 	.byte	0x03, 0x1b
        /*008e*/ 	.short	0x00ff


	//----- nvinfo : EIATTR_EXIT_INSTR_OFFSETS
	.align		4
        /*0090*/ 	.byte	0x04, 0x1c
        /*0092*/ 	.short	(.L_29 - .L_28)


	//   ....[0]....
.L_28:
        /*0094*/ 	.word	0x00000f40


	//   ....[1]....
        /*0098*/ 	.word	0x00000fc0


	//----- nvinfo : EIATTR_REQNTID
	.align		4
.L_29:
        /*009c*/ 	.byte	0x04, 0x10
        /*009e*/ 	.short	(.L_31 - .L_30)
.L_30:
        /*00a0*/ 	.word	0x00000100
        /*00a4*/ 	.word	0x00000001
        /*00a8*/ 	.word	0x00000001


	//----- nvinfo : EIATTR_CBANK_PARAM_SIZE
	.align		4
.L_31:
        /*00ac*/ 	.byte	0x03, 0x19
        /*00ae*/ 	.short	0x0038


	//----- nvinfo : EIATTR_PARAM_CBANK
	.align		4
        /*00b0*/ 	.byte	0x04, 0x0a
        /*00b2*/ 	.short	(.L_33 - .L_32)
	.align		4
.L_32:
        /*00b4*/ 	.word	index@(.nv.constant0.triton_poi_fused__native_batch_norm_legit_no_training_5)
        /*00b8*/ 	.short	0x0210
        /*00ba*/ 	.short	0x0038


	//----- nvinfo : EIATTR_SW_WAR
	.align		4
.L_33:
        /*00bc*/ 	.byte	0x04, 0x36
        /*00be*/ 	.short	(.L_35 - .L_34)
.L_34:
        /*00c0*/ 	.word	0x00000008
.L_35:


//--------------------- .nv.callgraph             --------------------------
	.section	.nv.callgraph,"",@"SHT_CUDA_CALLGRAPH"
	.align	4
	.sectionentsize	8
	.align		4
        /*0000*/ 	.word	0x00000000
	.align		4
        /*0004*/ 	.word	0xffffffff
	.align		4
        /*0008*/ 	.word	0x00000000
	.align		4
        /*000c*/ 	.word	0xfffffffe
	.align		4
        /*0010*/ 	.word	0x00000000
	.align		4
        /*0014*/ 	.word	0xfffffffd
	.align		4
        /*0018*/ 	.word	0x00000000
	.align		4
        /*001c*/ 	.word	0xfffffffc


//--------------------- .nv.constant4             --------------------------
	.section	.nv.constant4,"a",@progbits
	.align	8
	.align		8
.nv.constant4:
        /*0000*/ 	.dword	_$_str
	.align		8
        /*0008*/ 	.dword	_$_str_$_2


//--------------------- .text.triton_poi_fused__native_batch_norm_legit_no_training_5 --------------------------
	.section	.text.triton_poi_fused__native_batch_norm_legit_no_training_5,"ax",@progbits
	.sectionflags	@"SHF_BARRIERS=1"
	.align	128
        .global         triton_poi_fused__native_batch_norm_legit_no_training_5
        .type           triton_poi_fused__native_batch_norm_legit_no_training_5,@function
        .size           triton_poi_fused__native_batch_norm_legit_no_training_5,(.L_x_1 - triton_poi_fused__native_batch_norm_legit_no_training_5)
        .other          triton_poi_fused__native_batch_norm_legit_no_training_5,@"STO_CUDA_ENTRY STV_DEFAULT"
triton_poi_fused__native_batch_norm_legit_no_training_5:
.text.triton_poi_fused__native_batch_norm_legit_no_training_5:
[----:B------:R-:W0:Y:S01]  /*0000*/  LDC R1, c[0x0][0x28] ;  /* 0x00000a00ff017b82 */ /* 0x000e220000000800 */
[----:B------:R-:W1:Y:S07]  /*0010*/  S2R R3, SR_TID.X ;  /* 0x0000000000037919 */ /* 0x000e6e0000002100 */
[----:B------:R-:W2:Y:S01]  /*0020*/  LDC.64 R16, c[0x0][0x210] ;  /* 0x00008400ff107b82 */ /* 0x000ea20000000a00 */
[----:B------:R-:W-:Y:S01]  /*0030*/  ULDC.64 UR6, c[0x0][0x208] ;  /* 0x0000820000067ab9 */ /* 0x000fe20000000a00 */
[----:B------:R-:W3:Y:S01]  /*0040*/  S2R R2, SR_CTAID.Y ;  /* 0x0000000000027919 */ /* 0x000ee20000002600 */
[----:B------:R-:W4:Y:S01]  /*0050*/  S2R R0, SR_CTAID.X ;  /* 0x0000000000007919 */ /* 0x000f220000002500 */
[----:B-1----:R-:W-:-:S02]  /*0060*/  SHF.L.U32 R21, R3, 0x2, RZ ;  /* 0x0000000203157819 */ /* 0x002fc400000006ff */
[----:B------:R-:W-:Y:S02]  /*0070*/  SHF.R.U32.HI R7, RZ, 0x6, R3 ;  /* 0x00000006ff077819 */ /* 0x000fe40000011603 */
[----:B------:R-:W-:Y:S02]  /*0080*/  LOP3.LUT R5, R21, 0xfc, RZ, 0xc0, !PT ;  /* 0x000000fc15057812 */ /* 0x000fe400078ec0ff */
[----:B------:R-:W-:Y:S02]  /*0090*/  SGXT.U32 R7, R7, 0x2 ;  /* 0x000000020707781a */ /* 0x000fe40000000000 */
[----:B---3--:R-:W-:Y:S02]  /*00a0*/  PRMT R5, R5, 0x6540, R2 ;  /* 0x0000654005057816 */ /* 0x008fe40000000002 */
[----:B----4-:R-:W-:Y:S02]  /*00b0*/  SHF.L.U32 R0, R0, 0x4, RZ ;  /* 0x0000000400007819 */ /* 0x010fe400000006ff */
[C---:B------:R-:W-:Y:S01]  /*00c0*/  ISETP.GE.AND P0, PT, R5.reuse, 0x180, PT ;  /* 0x000001800500780c */ /* 0x040fe20003f06270 */
[----:B------:R-:W-:Y:S01]  /*00d0*/  IMAD.HI R4, R5, 0x2aaaaaab, RZ ;  /* 0x2aaaaaab05047827 */ /* 0x000fe200078e02ff */
[----:B------:R-:W-:-:S02]  /*00e0*/  LOP3.LUT R18, R0, R7, RZ, 0xfc, !PT ;  /* 0x0000000700127212 */ /* 0x000fc400078efcff */
[----:B------:R-:W-:Y:S02]  /*00f0*/  CS2R R6, SRZ ;  /* 0x0000000000067805 */ /* 0x000fe4000001ff00 */
[----:B------:R-:W-:Y:S02]  /*0100*/  SHF.R.U32.HI R9, RZ, 0x1f, R4 ;  /* 0x0000001fff097819 */ /* 0x000fe40000011604 */
[----:B------:R-:W-:Y:S02]  /*0110*/  ISETP.LT.AND P1, PT, R18, 0x100, !P0 ;  /* 0x000001001200780c */ /* 0x000fe40004721270 */
[----:B------:R-:W-:Y:S02]  /*0120*/  LEA.HI.SX32 R4, R4, R9, 0x1c ;  /* 0x0000000904047211 */ /* 0x000fe400078fe2ff */
[----:B------:R-:W-:-:S03]  /*0130*/  LOP3.LUT R8, R18, 0x4, RZ, 0xfc, !PT ;  /* 0x0000000412087812 */ /* 0x000fc600078efcff */
[----:B------:R-:W-:Y:S01]  /*0140*/  IMAD R5, R4, -0x60, R5 ;  /* 0xffffffa004057824 */ /* 0x000fe200078e0205 */
[----:B------:R-:W-:Y:S02]  /*0150*/  ISETP.LT.AND P2, PT, R8, 0x100, !P0 ;  /* 0x000001000800780c */ /* 0x000fe40004741270 */
[----:B------:R-:W-:Y:S01]  /*0160*/  CS2R R8, SRZ ;  /* 0x0000000000087805 */ /* 0x000fe2000001ff00 */
[----:B------:R-:W-:Y:S01]  /*0170*/  IMAD R19, R4, 0x6000, R5 ;  /* 0x0000600004137824 */ /* 0x000fe200078e0205 */
[----:B------:R-:W-:-:S03]  /*0180*/  CS2R R4, SRZ ;  /* 0x0000000000047805 */ /* 0x000fc6000001ff00 */
[----:B------:R-:W-:-:S04]  /*0190*/  IMAD R19, R18, 0x60, R19 ;  /* 0x0000006012137824 */ /* 0x000fc800078e0213 */
[----:B--2---:R-:W-:-:S05]  /*01a0*/  IMAD.WIDE R14, R19, 0x4, R16 ;  /* 0x00000004130e7825 */ /* 0x004fca00078e0210 */
[----:B------:R1:W2:Y:S01]  /*01b0*/  @P1 LDG.E.EL.128 R4, desc[UR6][R14.64] ;  /* 0x000000060e041981 */ /* 0x0002a2000c2e1d00 */
[----:B------:R-:W-:Y:S01]  /*01c0*/  VIADD R23, R19, 0x180 ;  /* 0x0000018013177836 */ /* 0x000fe20000000000 */
[----:B------:R-:W-:Y:S02]  /*01d0*/  CS2R R10, SRZ ;  /* 0x00000000000a7805 */ /* 0x000fe4000001ff00 */
[----:B------:R-:W-:Y:S01]  /*01e0*/  LOP3.LUT R12, R18, 0x8, RZ, 0xfc, !PT ;  /* 0x00000008120c7812 */ /* 0x000fe200078efcff */
[----:B------:R-:W-:-:S03]  /*01f0*/  IMAD.WIDE R22, R23, 0x4, R16 ;  /* 0x0000000417167825 */ /* 0x000fc600078e0210 */
[----:B------:R-:W-:Y:S02]  /*0200*/  ISETP.LT.AND P1, PT, R12, 0x100, !P0 ;  /* 0x000001000c00780c */ /* 0x000fe40004721270 */
[----:B------:R3:W4:Y:S01]  /*0210*/  @P2 LDG.E.EL.128 R8, desc[UR6][R22.64] ;  /* 0x0000000616082981 */ /* 0x000722000c2e1d00 */
[----:B------:R-:W-:Y:S02]  /*0220*/  IADD3 R25, R19, 0x300, RZ ;  /* 0x0000030013197810 */ /* 0x000fe40007ffe0ff */
[----:B------:R-:W-:Y:S02]  /*0230*/  CS2R R12, SRZ ;  /* 0x00000000000c7805 */ /* 0x000fe4000001ff00 */
[----:B-1----:R-:W-:Y:S01]  /*0240*/  CS2R R14, SRZ ;  /* 0x00000000000e7805 */ /* 0x002fe2000001ff00 */
[----:B------:R-:W-:-:S05]  /*0250*/  IMAD.WIDE R24, R25, 0x4, R16 ;  /* 0x0000000419187825 */ /* 0x000fca00078e0210 */
[----:B------:R-:W5:Y:S01]  /*0260*/  @P1 LDG.E.EL.128 R12, desc[UR6][R24.64] ;  /* 0x00000006180c1981 */ /* 0x000f62000c2e1d00 */
[----:B------:R-:W-:Y:S02]  /*0270*/  LOP3.LUT R18, R18, 0xc, RZ, 0xfc, !PT ;  /* 0x0000000c12127812 */ /* 0x000fe400078efcff */
[----:B------:R-:W-:Y:S02]  /*0280*/  IADD3 R27, R19, 0x480, RZ ;  /* 0x00000480131b7810 */ /* 0x000fe40007ffe0ff */
[----:B------:R-:W-:Y:S02]  /*0290*/  ISETP.LT.AND P0, PT, R18, 0x100, !P0 ;  /* 0x000001001200780c */ /* 0x000fe40004701270 */
[----:B------:R-:W-:Y:S01]  /*02a0*/  CS2R R18, SRZ ;  /* 0x0000000000127805 */ /* 0x000fe2000001ff00 */
[----:B------:R-:W-:Y:S01]  /*02b0*/  IMAD.WIDE R26, R27, 0x4, R16 ;  /* 0x000000041b1a7825 */ /* 0x000fe200078e0210 */
[----:B------:R-:W-:-:S09]  /*02c0*/  CS2R R16, SRZ ;  /* 0x0000000000107805 */ /* 0x000fd2000001ff00 */
[----:B------:R1:W5:Y:S01]  /*02d0*/  @P0 LDG.E.EL.128 R16, desc[UR6][R26.64] ;  /* 0x000000061a100981 */ /* 0x000362000c2e1d00 */
[----:B------:R-:W1:Y:S01]  /*02e0*/  S2UR UR5, SR_CgaCtaId ;  /* 0x00000000000579c3 */ /* 0x000e620000008800 */
[----:B------:R-:W-:Y:S01]  /*02f0*/  SHF.R.U32.HI R20, RZ, 0x2, R3 ;  /* 0x00000002ff147819 */ /* 0x000fe20000011603 */
[----:B------:R-:W-:Y:S01]  /*0300*/  UMOV UR4, 0x400 ;  /* 0x0000040000047882 */ /* 0x000fe20000000000 */
[----:B------:R-:W-:Y:S02]  /*0310*/  PRMT R29, R3, 0x6540, R2 ;  /* 0x00006540031d7816 */ /* 0x000fe40000000002 */
[----:B---3--:R-:W-:Y:S02]  /*0320*/  LOP3.LUT R22, R20, 0x30, RZ, 0xc0, !PT ;  /* 0x0000003014167812 */ /* 0x008fe400078ec0ff */
[----:B------:R-:W-:Y:S02]  /*0330*/  LOP3.LUT R20, R21, 0x3fc, RZ, 0xc0, !PT ;  /* 0x000003fc15147812 */ /* 0x000fe400078ec0ff */
[----:B------:R-:W-:Y:S01]  /*0340*/  ISETP.GE.AND P0, PT, R29, 0x180, PT ;  /* 0x000001801d00780c */ /* 0x000fe20003f06270 */
[----:B01----:R-:W0:Y:S01]  /*0350*/  LDC.64 R26, c[0x0][0x220] ;  /* 0x00008800ff1a7b82 */ /* 0x003e220000000a00 */
[----:B------:R-:W-:-:S06]  /*0360*/  UPRMT UR4, UR5, 0x654, UR4 ;  /* 0x0000065405047896 */ /* 0x000fcc0008000004 */
[----:B------:R-:W-:Y:S01]  /*0370*/  VIADD R23, R22, UR4 ;  /* 0x0000000416177c36 */ /* 0x000fe20008000000 */
[----:B------:R-:W-:-:S04]  /*0380*/  LOP3.LUT R22, R3, 0xff, RZ, 0xc0, !PT ;  /* 0x000000ff03167812 */ /* 0x000fc800078ec0ff */
[----:B------:R-:W-:Y:S02]  /*0390*/  LEA R20, R20, R23, 0x2 ;  /* 0x0000001714147211 */ /* 0x000fe400078e10ff */
[----:B------:R-:W-:-:S03]  /*03a0*/  LEA R22, R22, UR4, 0x2 ;  /* 0x0000000416167c11 */ /* 0x000fc6000f8e10ff */
[----:B--2---:R-:W-:Y:S01]  /*03b0*/  STS.128 [R20], R4 ;  /* 0x0000000414007388 */ /* 0x004fe20000000c00 */
[----:B------:R-:W-:Y:S06]  /*03c0*/  BAR.SYNC.DEFER_BLOCKING 0x0 ;  /* 0x0000000000007b1d */ /* 0x000fec0000010000 */
[----:B------:R-:W1:Y:S04]  /*03d0*/  LDS R23, [R22] ;  /* 0x0000000016177984 */ /* 0x000e680000000800 */
[----:B------:R-:W-:Y:S04]  /*03e0*/  LDS R24, [R22+0x410] ;  /* 0x0004100016187984 */ /* 0x000fe80000000800 */
[----:B------:R-:W-:Y:S04]  /*03f0*/  LDS R25, [R22+0x820] ;  /* 0x0008200016197984 */ /* 0x000fe80000000800 */
[----:B------:R-:W-:Y:S01]  /*0400*/  LDS R28, [R22+0xc30] ;  /* 0x000c3000161c7984 */ /* 0x000fe20000000800 */
[----:B------:R-:W-:Y:S06]  /*0410*/  BAR.SYNC.DEFER_BLOCKING 0x0 ;  /* 0x0000000000007b1d */ /* 0x000fec0000010000 */
[----:B----4-:R2:W-:Y:S02]  /*0420*/  STS.128 [R20], R8 ;  /* 0x0000000814007388 */ /* 0x0105e40000000c00 */
[----:B------:R-:W-:Y:S01]  /*0430*/  BAR.SYNC.DEFER_BLOCKING 0x0 ;  /* 0x0000000000007b1d */ /* 0x000fe20000010000 */
[----:B--2---:R-:W-:-:S07]  /*0440*/  IMAD.HI R8, R29, 0x2aaaaaab, RZ ;  /* 0x2aaaaaab1d087827 */ /* 0x004fce00078e02ff */
[----:B------:R-:W2:Y:S01]  /*0450*/  LDC.64 R10, c[0x0][0x230] ;  /* 0x00008c00ff0a7b82 */ /* 0x000ea20000000a00 */
[----:B------:R-:W-:-:S04]  /*0460*/  SHF.R.U32.HI R9, RZ, 0x1f, R8 ;  /* 0x0000001fff097819 */ /* 0x000fc80000011608 */
[----:B------:R-:W-:Y:S01]  /*0470*/  LEA.HI R8, R8, R9, RZ, 0x1c ;  /* 0x0000000908087211 */ /* 0x000fe200078fe0ff */
[----:B------:R-:W-:Y:S04]  /*0480*/  LDS R7, [R22] ;  /* 0x0000000016077984 */ /* 0x000fe80000000800 */
[----:B------:R-:W-:Y:S04]  /*0490*/  LDS R6, [R22+0x410] ;  /* 0x0004100016067984 */ /* 0x000fe80000000800 */
[----:B------:R-:W-:Y:S04]  /*04a0*/  LDS R4, [R22+0x820] ;  /* 0x0008200016047984 */ /* 0x000fe80000000800 */
[----:B------:R-:W-:Y:S01]  /*04b0*/  LDS R5, [R22+0xc30] ;  /* 0x000c300016057984 */ /* 0x000fe20000000800 */
[----:B------:R-:W-:Y:S06]  /*04c0*/  BAR.SYNC.DEFER_BLOCKING 0x0 ;  /* 0x0000000000007b1d */ /* 0x000fec0000010000 */
[----:B-----5:R3:W-:Y:S02]  /*04d0*/  STS.128 [R20], R12 ;  /* 0x0000000c14007388 */ /* 0x0207e40000000c00 */
[----:B------:R-:W-:Y:S01]  /*04e0*/  BAR.SYNC.DEFER_BLOCKING 0x0 ;  /* 0x0000000000007b1d */ /* 0x000fe20000010000 */
[----:B---3--:R-:W-:-:S07]  /*04f0*/  IMAD R15, R8, -0x60, R29 ;  /* 0xffffffa0080f7824 */ /* 0x008fce00078e021d */
[----:B------:R-:W3:Y:S01]  /*0500*/  LDC.64 R8, c[0x0][0x218] ;  /* 0x00008600ff087b82 */ /* 0x000ee20000000a00 */
[----:B0-----:R-:W-:Y:S01]  /*0510*/  IMAD.WIDE R26, R15, 0x4, R26 ;  /* 0x000000040f1a7825 */ /* 0x001fe200078e021a */
[----:B------:R-:W-:Y:S04]  /*0520*/  LDS R14, [R22] ;  /* 0x00000000160e7984 */ /* 0x000fe80000000800 */
[----:B------:R-:W-:Y:S04]  /*0530*/  LDS R29, [R22+0x410] ;  /* 0x00041000161d7984 */ /* 0x000fe80000000800 */
[----:B------:R-:W0:Y:S04]  /*0540*/  LDS R13, [R22+0x820] ;  /* 0x00082000160d7984 */ /* 0x000e280000000800 */
[----:B------:R-:W-:Y:S01]  /*0550*/  LDS R12, [R22+0xc30] ;  /* 0x000c3000160c7984 */ /* 0x000fe20000000800 */
[----:B------:R-:W-:Y:S06]  /*0560*/  BAR.SYNC.DEFER_BLOCKING 0x0 ;  /* 0x0000000000007b1d */ /* 0x000fec0000010000 */
[----:B------:R4:W-:Y:S02]  /*0570*/  STS.128 [R20], R16 ;  /* 0x0000001014007388 */ /* 0x0009e40000000c00 */
[----:B------:R-:W-:Y:S01]  /*0580*/  BAR.SYNC.DEFER_BLOCKING 0x0 ;  /* 0x0000000000007b1d */ /* 0x000fe20000010000 */
[----:B----4-:R-:W-:-:S10]  /*0590*/  HFMA2.MMA R16, -RZ, RZ, 0, 0 ;  /* 0x00000000ff107435 */ /* 0x010fd400000001ff */
[----:B------:R4:W5:Y:S01]  /*05a0*/  @!P0 LDG.E.EL R16, desc[UR6][R26.64] ;  /* 0x000000061a108981 */ /* 0x000962000c2e1900 */
[----:B---3--:R-:W-:-:S04]  /*05b0*/  IMAD.WIDE R8, R15, 0x4, R8 ;  /* 0x000000040f087825 */ /* 0x008fc800078e0208 */
[C---:B--2---:R-:W-:Y:S01]  /*05c0*/  IMAD.WIDE R10, R15.reuse, 0x4, R10 ;  /* 0x000000040f0a7825 */ /* 0x044fe200078e020a */
[----:B------:R-:W-:Y:S01]  /*05d0*/  MOV R18, RZ ;  /* 0x000000ff00127202 */ /* 0x000fe20000000f00 */
[----:B------:R-:W-:Y:S02]  /*05e0*/  LDS R19, [R22+0x410] ;  /* 0x0004100016137984 */ /* 0x000fe40000000800 */
[----:B----4-:R-:W-:Y:S02]  /*05f0*/  IMAD.MOV.U32 R26, RZ, RZ, RZ ;  /* 0x000000ffff1a7224 */ /* 0x010fe400078e00ff */
[----:B------:R-:W2:Y:S04]  /*0600*/  LDS R27, [R22] ;  /* 0x00000000161b7984 */ /* 0x000ea80000000800 */
[----:B------:R-:W3:Y:S04]  /*0610*/  LDS R17, [R22+0x820] ;  /* 0x0008200016117984 */ /* 0x000ee80000000800 */
[----:B------:R4:W1:Y:S02]  /*0620*/  @!P0 LDG.E.EL R26, desc[UR6][R8.64] ;  /* 0x00000006081a8981 */ /* 0x000864000c2e1900 */
[----:B----4-:R-:W4:Y:S02]  /*0630*/  LDC.64 R8, c[0x0][0x228] ;  /* 0x00008a00ff087b82 */ /* 0x010f240000000a00 */
[----:B----4-:R-:W-:Y:S01]  /*0640*/  IMAD.WIDE R8, R15, 0x4, R8 ;  /* 0x000000040f087825 */ /* 0x010fe200078e0208 */
[----:B------:R-:W-:-:S04]  /*0650*/  HFMA2.MMA R15, -RZ, RZ, 0, 0 ;  /* 0x00000000ff0f7435 */ /* 0x000fc800000001ff */
[----:B------:R4:W3:Y:S06]  /*0660*/  @!P0 LDG.E.EL R18, desc[UR6][R8.64] ;  /* 0x0000000608128981 */ /* 0x0008ec000c2e1900 */
[----:B------:R0:W3:Y:S01]  /*0670*/  @!P0 LDG.E.EL R15, desc[UR6][R10.64] ;  /* 0x000000060a0f8981 */ /* 0x0000e2000c2e1900 */
[----:B------:R-:W2:Y:S01]  /*0680*/  S2UR UR4, SR_CgaCtaId ;  /* 0x00000000000479c3 */ /* 0x000ea20000008800 */
[----:B------:R-:W-:Y:S01]  /*0690*/  UMOV UR5, 0x400 ;  /* 0x0000040000057882 */ /* 0x000fe20000000000 */
[----:B------:R-:W-:Y:S01]  /*06a0*/  SHF.R.U32.HI R3, RZ, 0x2, R3 ;  /* 0x00000002ff037819 */ /* 0x000fe20000011603 */
[----:B----4-:R-:W4:Y:S01]  /*06b0*/  S2R R9, SR_TID.X ;  /* 0x0000000000097919 */ /* 0x010f220000002100 */
[----:B------:R-:W-:-:S02]  /*06c0*/  LOP3.LUT R0, R0, 0xc, R21, 0xf8, !PT ;  /* 0x0000000c00007812 */ /* 0x000fc400078ef815 */
[----:B------:R-:W-:Y:S01]  /*06d0*/  SGXT.U32 R3, R3, 0x6 ;  /* 0x000000060303781a */ /* 0x000fe20000000000 */
[----:B0-----:R-:W-:Y:S01]  /*06e0*/  IMAD.MOV.U32 R11, RZ, RZ, 0x3e800000 ;  /* 0x3e800000ff0b7424 */ /* 0x001fe200078e00ff */
[----:B--2---:R-:W-:Y:S01]  /*06f0*/  UPRMT UR4, UR4, 0x654, UR5 ;  /* 0x0000065404047896 */ /* 0x004fe20008000005 */
[----:B----4-:R-:W-:-:S04]  /*0700*/  SHF.L.U32 R10, R9, 0x4, RZ ;  /* 0x00000004090a7819 */ /* 0x010fc800000006ff */
[----:B------:R-:W-:Y:S01]  /*0710*/  LOP3.LUT R10, R10, 0xff0, RZ, 0xc0, !PT ;  /* 0x00000ff00a0a7812 */ /* 0x000fe200078ec0ff */
[----:B-----5:R-:W-:Y:S02]  /*0720*/  FADD R20, R16, 9.9999997473787516356e-06 ;  /* 0x3727c5ac10147421 */ /* 0x020fe40000000000 */
[----:B------:R-:W0:Y:S04]  /*0730*/  LDS R16, [R22+0xc30] ;  /* 0x000c300016107984 */ /* 0x000e280000000800 */
[----:B------:R-:W2:Y:S01]  /*0740*/  MUFU.SQRT R20, R20 ;  /* 0x0000001400147308 */ /* 0x000ea20000002000 */
[--C-:B-1----:R-:W-:Y:S01]  /*0750*/  FADD R23, R23, -R26.reuse ;  /* 0x8000001a17177221 */ /* 0x102fe20000000000 */
[--C-:B------:R-:W-:Y:S01]  /*0760*/  FADD R13, R13, -R26.reuse ;  /* 0x8000001a0d0d7221 */ /* 0x100fe20000000000 */
[C---:B--2---:R-:W-:Y:S01]  /*0770*/  FSETP.GT.AND P0, PT, R20.reuse, 8.50705917302346158658e+37, PT ;  /* 0x7e8000001400780b */ /* 0x044fe20003f04000 */
[--C-:B------:R-:W-:Y:S01]  /*0780*/  FADD R29, R29, -R26.reuse ;  /* 0x8000001a1d1d7221 */ /* 0x100fe20000000000 */
[----:B------:R-:W-:Y:S01]  /*0790*/  FSETP.GEU.AND P1, PT, R20, 1.175494350822287508e-38, PT ;  /* 0x008000001400780b */ /* 0x000fe20003f2e000 */
[--C-:B------:R-:W-:Y:S01]  /*07a0*/  FADD R14, R14, -R26.reuse ;  /* 0x8000001a0e0e7221 */ /* 0x100fe20000000000 */
[----:B------:R-:W-:Y:S01]  /*07b0*/  FSEL R11, R11, 1, P0 ;  /* 0x3f8000000b0b7808 */ /* 0x000fe20000000000 */
[--C-:B------:R-:W-:Y:S01]  /*07c0*/  FADD R5, R5, -R26.reuse ;  /* 0x8000001a05057221 */ /* 0x100fe20000000000 */
[--C-:B------:R-:W-:Y:S01]  /*07d0*/  FADD R4, R4, -R26.reuse ;  /* 0x8000001a04047221 */ /* 0x100fe20000000000 */
[--C-:B------:R-:W-:Y:S01]  /*07e0*/  FADD R6, R6, -R26.reuse ;  /* 0x8000001a06067221 */ /* 0x100fe20000000000 */
[--C-:B------:R-:W-:Y:S01]  /*07f0*/  FADD R7, R7, -R26.reuse ;  /* 0x8000001a07077221 */ /* 0x100fe20000000000 */
[--C-:B------:R-:W-:Y:S01]  /*0800*/  FADD R28, R28, -R26.reuse ;  /* 0x8000001a1c1c7221 */ /* 0x100fe20000000000 */
[--C-:B------:R-:W-:Y:S01]  /*0810*/  FADD R25, R25, -R26.reuse ;  /* 0x8000001a19197221 */ /* 0x100fe20000000000 */
[--C-:B------:R-:W-:Y:S01]  /*0820*/  FADD R24, R24, -R26.reuse ;  /* 0x8000001a18187221 */ /* 0x100fe20000000000 */
[--C-:B------:R-:W-:Y:S01]  /*0830*/  FADD R27, R27, -R26.reuse ;  /* 0x8000001a1b1b7221 */ /* 0x100fe20000000000 */
[----:B------:R-:W-:Y:S01]  /*0840*/  @P0 FMUL R20, R20, 0.25 ;  /* 0x3e80000014140820 */ /* 0x000fe20000400000 */
[--C-:B------:R-:W-:Y:S01]  /*0850*/  FADD R19, R19, -R26.reuse ;  /* 0x8000001a13137221 */ /* 0x100fe20000000000 */
[----:B------:R-:W-:Y:S01]  /*0860*/  @!P1 FMUL R11, R11, 16777216 ;  /* 0x4b8000000b0b9820 */ /* 0x000fe20000400000 */
[--C-:B---3--:R-:W-:Y:S01]  /*0870*/  FADD R17, R17, -R26.reuse ;  /* 0x8000001a11117221 */ /* 0x108fe20000000000 */
[----:B------:R-:W-:Y:S01]  /*0880*/  @!P1 FMUL R20, R20, 16777216 ;  /* 0x4b80000014149820 */ /* 0x000fe20000400000 */
[----:B------:R-:W-:Y:S01]  /*0890*/  BAR.SYNC.DEFER_BLOCKING 0x0 ;  /* 0x0000000000007b1d */ /* 0x000fe20000010000 */
[----:B------:R-:W-:Y:S01]  /*08a0*/  ISETP.GE.AND P0, PT, R0, 0x100, PT ;  /* 0x000001000000780c */ /* 0x000fe20003f06270 */
[----:B0-----:R-:W-:-:S04]  /*08b0*/  FADD R16, R16, -R26 ;  /* 0x8000001a10107221 */ /* 0x001fc80000000000 */
[----:B------:R-:W0:Y:S02]  /*08c0*/  MUFU.RCP R8, R20 ;  /* 0x0000001400087308 */ /* 0x000e240000001000 */
[----:B0-----:R-:W-:Y:S01]  /*08d0*/  FMUL R8, R8, R11 ;  /* 0x0000000b08087220 */ /* 0x001fe20000400000 */
[----:B------:R-:W-:-:S03]  /*08e0*/  FADD R11, R12, -R26 ;  /* 0x8000001a0c0b7221 */ /* 0x000fc60000000000 */
[-C--:B------:R-:W-:Y:S01]  /*08f0*/  FMUL R12, R23, R8.reuse ;  /* 0x00000008170c7220 */ /* 0x080fe20000400000 */
[----:B------:R-:W-:Y:S01]  /*0900*/  LEA.HI R23, R10, UR4, RZ, 0x1e ;  /* 0x000000040a177c11 */ /* 0x000fe2000f8ff0ff */
[-C--:B------:R-:W-:Y:S01]  /*0910*/  FMUL R24, R24, R8.reuse ;  /* 0x0000000818187220 */ /* 0x080fe20000400000 */
        /* <DEDUP_REMOVED lines=13> */
[----:B------:R-:W-:Y:S01]  /*09f0*/  FMUL R16, R16, R8 ;  /* 0x0000000810107220 */ /* 0x000fe20000400000 */
[----:B------:R-:W-:Y:S01]  /*0a00*/  LEA R23, R10, R23, 0x2 ;  /* 0x000000170a177211 */ /* 0x000fe200078e10ff */
[-CC-:B------:R-:W-:Y:S01]  /*0a10*/  FFMA R12, R12, R18.reuse, R15.reuse ;  /* 0x000000120c0c7223 */ /* 0x180fe2000000000f */
        /* <DEDUP_REMOVED lines=14> */
[----:B------:R-:W-:Y:S01]  /*0b00*/  FFMA R18, R16, R18, R15 ;  /* 0x0000001210127223 */ /* 0x000fe2000000000f */
[C---:B------:R-:W-:Y:S01]  /*0b10*/  IMAD.SHL.U32 R16, R9.reuse, 0x4, RZ ;  /* 0x0000000409107824 */ /* 0x040fe200078e00ff */
[----:B------:R-:W-:Y:S01]  /*0b20*/  STS [R23], R12 ;  /* 0x0000000c17007388 */ /* 0x000fe20000000800 */
[----:B------:R-:W-:-:S03]  /*0b30*/  LOP3.LUT R9, R9, 0xfc, RZ, 0xc0, !PT ;  /* 0x000000fc09097812 */ /* 0x000fc600078ec0ff */
[----:B------:R-:W-:Y:S01]  /*0b40*/  STS [R23+0x4], R24 ;  /* 0x0000041817007388 */ /* 0x000fe20000000800 */
[----:B------:R-:W-:Y:S02]  /*0b50*/  LOP3.LUT R16, R16, 0x3fc, RZ, 0xc0, !PT ;  /* 0x000003fc10107812 */ /* 0x000fe400078ec0ff */
[----:B------:R-:W-:Y:S01]  /*0b60*/  IADD3 R9, R9, UR4, RZ ;  /* 0x0000000409097c10 */ /* 0x000fe2000fffe0ff */
[----:B------:R0:W-:Y:S01]  /*0b70*/  STS [R23+0x8], R20 ;  /* 0x0000081417007388 */ /* 0x0001e20000000800 */
[C---:B------:R-:W-:Y:S02]  /*0b80*/  LOP3.LUT R5, R16.reuse, 0x400, RZ, 0xfc, !PT ;  /* 0x0000040010057812 */ /* 0x040fe400078efcff */
[----:B------:R-:W-:Y:S01]  /*0b90*/  LOP3.LUT R7, R16, 0x800, RZ, 0xfc, !PT ;  /* 0x0000080010077812 */ /* 0x000fe200078efcff */
[----:B------:R-:W-:Y:S01]  /*0ba0*/  STS [R23+0xc], R28 ;  /* 0x00000c1c17007388 */ /* 0x000fe20000000800 */
[----:B------:R-:W-:Y:S02]  /*0bb0*/  SHF.R.U32.HI R5, RZ, 0x2, R5 ;  /* 0x00000002ff057819 */ /* 0x000fe40000011605 */
[----:B------:R-:W-:Y:S01]  /*0bc0*/  SHF.R.U32.HI R7, RZ, 0x2, R7 ;  /* 0x00000002ff077819 */ /* 0x000fe20000011607 */
[----:B------:R1:W-:Y:S01]  /*0bd0*/  STS [R23+0x10], R22 ;  /* 0x0000101617007388 */ /* 0x0003e20000000800 */
[----:B------:R-:W-:-:S02]  /*0be0*/  LOP3.LUT R5, R5, 0x1fc, RZ, 0xc0, !PT ;  /* 0x000001fc05057812 */ /* 0x000fc400078ec0ff */
[----:B------:R-:W-:Y:S01]  /*0bf0*/  LOP3.LUT R7, R7, 0x2fc, RZ, 0xc0, !PT ;  /* 0x000002fc07077812 */ /* 0x000fe200078ec0ff */
[----:B------:R-:W-:Y:S01]  /*0c00*/  STS [R23+0x14], R6 ;  /* 0x0000140617007388 */ /* 0x000fe20000000800 */
[----:B------:R-:W-:Y:S02]  /*0c10*/  IADD3 R5, R5, UR4, RZ ;  /* 0x0000000405057c10 */ /* 0x000fe4000fffe0ff */
[C---:B0-----:R-:W-:Y:S01]  /*0c20*/  LEA R20, R16.reuse, R9, 0x2 ;  /* 0x0000000910147211 */ /* 0x041fe200078e10ff */
[----:B------:R-:W-:Y:S01]  /*0c30*/  STS [R23+0x18], R4 ;  /* 0x0000180417007388 */ /* 0x000fe20000000800 */
[----:B------:R-:W-:Y:S01]  /*0c40*/  VIADD R7, R7, UR4 ;  /* 0x0000000407077c36 */ /* 0x000fe20008000000 */
[C---:B-1----:R-:W-:Y:S02]  /*0c50*/  LEA R22, R16.reuse, R5, 0x2 ;  /* 0x0000000510167211 */ /* 0x042fe400078e10ff */
[----:B------:R-:W-:Y:S01]  /*0c60*/  STS [R23+0x1c], R26 ;  /* 0x00001c1a17007388 */ /* 0x000fe20000000800 */
[----:B------:R-:W-:-:S03]  /*0c70*/  IMAD R24, R16, 0x4, R7 ;  /* 0x0000000410187824 */ /* 0x000fc600078e0207 */
[----:B------:R-:W-:Y:S04]  /*0c80*/  STS [R23+0x20], R14 ;  /* 0x0000200e17007388 */ /* 0x000fe80000000800 */
[----:B------:R-:W-:Y:S04]  /*0c90*/  STS [R23+0x24], R8 ;  /* 0x0000240817007388 */ /* 0x000fe80000000800 */
[----:B------:R-:W-:Y:S04]  /*0ca0*/  STS [R23+0x28], R10 ;  /* 0x0000280a17007388 */ /* 0x000fe80000000800 */
[----:B------:R-:W-:Y:S04]  /*0cb0*/  STS [R23+0x2c], R11 ;  /* 0x00002c0b17007388 */ /* 0x000fe80000000800 */
[----:B------:R-:W-:Y:S04]  /*0cc0*/  STS [R23+0x30], R27 ;  /* 0x0000301b17007388 */ /* 0x000fe80000000800 */
[----:B------:R-:W-:Y:S04]  /*0cd0*/  STS [R23+0x34], R19 ;  /* 0x0000341317007388 */ /* 0x000fe80000000800 */
[----:B------:R0:W-:Y:S04]  /*0ce0*/  STS [R23+0x38], R17 ;  /* 0x0000381117007388 */ /* 0x0001e80000000800 */
[----:B------:R1:W-:Y:S01]  /*0cf0*/  STS [R23+0x3c], R18 ;  /* 0x00003c1217007388 */ /* 0x0003e20000000800 */
[----:B------:R-:W-:Y:S01]  /*0d00*/  BAR.SYNC.DEFER_BLOCKING 0x0 ;  /* 0x0000000000007b1d */ /* 0x000fe20000010000 */
[----:B0-----:R-:W-:-:S02]  /*0d10*/  PRMT R17, R3, 0x6540, R2 ;  /* 0x0000654003117816 */ /* 0x001fc40000000002 */
[----:B------:R-:W-:-:S05]  /*0d20*/  LOP3.LUT R2, R16, 0xc00, RZ, 0xfc, !PT ;  /* 0x00000c0010027812 */ /* 0x000fca00078efcff */
[----:B-1----:R-:W0:Y:S01]  /*0d30*/  LDC.64 R18, c[0x0][0x238] ;  /* 0x00008e00ff127b82 */ /* 0x002e220000000a00 */
[C---:B------:R-:W-:Y:S02]  /*0d40*/  LOP3.LUT R23, R17.reuse, 0x40, RZ, 0xfc, !PT ;  /* 0x0000004011177812 */ /* 0x040fe400078efcff */
[C---:B------:R-:W-:Y:S02]  /*0d50*/  LOP3.LUT R21, R17.reuse, 0x80, RZ, 0xfc, !PT ;  /* 0x0000008011157812 */ /* 0x040fe400078efcff */
[C---:B------:R-:W-:Y:S02]  /*0d60*/  LOP3.LUT R3, R17.reuse, 0xc0, RZ, 0xfc, !PT ;  /* 0x000000c011037812 */ /* 0x040fe400078efcff */
[----:B------:R-:W-:Y:S01]  /*0d70*/  ISETP.LT.AND P1, PT, R17, 0x180, !P0 ;  /* 0x000001801100780c */ /* 0x000fe20004721270 */
[----:B------:R-:W-:Y:S01]  /*0d80*/  IMAD R25, R21, 0x100, R0 ;  /* 0x0000010015197824 */ /* 0x000fe200078e0200 */
[----:B------:R-:W-:Y:S02]  /*0d90*/  ISETP.LT.AND P2, PT, R23, 0x180, !P0 ;  /* 0x000001801700780c */ /* 0x000fe40004741270 */
[----:B------:R-:W-:-:S02]  /*0da0*/  ISETP.LT.AND P3, PT, R21, 0x180, !P0 ;  /* 0x000001801500780c */ /* 0x000fc40004761270 */
[-C--:B------:R-:W-:Y:S02]  /*0db0*/  LEA R17, R17, R0.reuse, 0x8 ;  /* 0x0000000011117211 */ /* 0x080fe400078e40ff */
[----:B------:R-:W-:Y:S02]  /*0dc0*/  ISETP.LT.AND P0, PT, R3, 0x180, !P0 ;  /* 0x000001800300780c */ /* 0x000fe40004701270 */
[----:B------:R-:W-:Y:S01]  /*0dd0*/  LEA R23, R23, R0, 0x8 ;  /* 0x0000000017177211 */ /* 0x000fe200078e40ff */
[----:B------:R-:W-:Y:S01]  /*0de0*/  LDS R4, [R20] ;  /* 0x0000000014047984 */ /* 0x000fe20000000800 */
[----:B------:R-:W-:-:S03]  /*0df0*/  SHF.R.U32.HI R2, RZ, 0x2, R2 ;  /* 0x00000002ff027819 */ /* 0x000fc60000011602 */
[----:B------:R-:W-:Y:S01]  /*0e00*/  LDS R5, [R20+0x4] ;  /* 0x0000040014057984 */ /* 0x000fe20000000800 */
[----:B------:R-:W-:-:S03]  /*0e10*/  LOP3.LUT R2, R2, 0x3fc, RZ, 0xc0, !PT ;  /* 0x000003fc02027812 */ /* 0x000fc600078ec0ff */
[----:B------:R-:W-:Y:S04]  /*0e20*/  LDS R6, [R20+0x8] ;  /* 0x0000080014067984 */ /* 0x000fe80000000800 */
[----:B------:R0:W1:Y:S04]  /*0e30*/  LDS R7, [R20+0xc] ;  /* 0x00000c0014077984 */ /* 0x0000680000000800 */
[----:B------:R-:W-:Y:S04]  /*0e40*/  LDS R8, [R22+0x1000] ;  /* 0x0010000016087984 */ /* 0x000fe80000000800 */
[----:B------:R-:W-:Y:S01]  /*0e50*/  LDS R9, [R22+0x1004] ;  /* 0x0010040016097984 */ /* 0x000fe20000000800 */
[----:B0-----:R-:W-:Y:S01]  /*0e60*/  IMAD.WIDE R20, R17, 0x4, R18 ;  /* 0x0000000411147825 */ /* 0x001fe200078e0212 */
[----:B------:R-:W-:-:S02]  /*0e70*/  IADD3 R17, R2, UR4, RZ ;  /* 0x0000000402117c10 */ /* 0x000fc4000fffe0ff */
[----:B------:R-:W-:Y:S02]  /*0e80*/  LDS R10, [R22+0x1008] ;  /* 0x00100800160a7984 */ /* 0x000fe40000000800 */
[----:B------:R-:W-:Y:S02]  /*0e90*/  LEA R17, R16, R17, 0x2 ;  /* 0x0000001110117211 */ /* 0x000fe400078e10ff */
[----:B------:R0:W2:Y:S04]  /*0ea0*/  LDS R11, [R22+0x100c] ;  /* 0x00100c00160b7984 */ /* 0x0000a80000000800 */
[----:B------:R-:W-:Y:S04]  /*0eb0*/  LDS R12, [R24+0x2000] ;  /* 0x00200000180c7984 */ /* 0x000fe80000000800 */
[----:B------:R-:W-:Y:S01]  /*0ec0*/  LDS R13, [R24+0x2004] ;  /* 0x00200400180d7984 */ /* 0x000fe20000000800 */
[----:B0-----:R-:W-:-:S03]  /*0ed0*/  IMAD.WIDE R22, R23, 0x4, R18 ;  /* 0x0000000417167825 */ /* 0x001fc600078e0212 */
[----:B------:R-:W-:Y:S04]  /*0ee0*/  LDS R14, [R24+0x2008] ;  /* 0x00200800180e7984 */ /* 0x000fe80000000800 */
[----:B------:R0:W3:Y:S02]  /*0ef0*/  LDS R15, [R24+0x200c] ;  /* 0x00200c00180f7984 */ /* 0x0000e40000000800 */
[----:B0-----:R-:W-:Y:S02]  /*0f00*/  IMAD.WIDE R24, R25, 0x4, R18 ;  /* 0x0000000419187825 */ /* 0x001fe400078e0212 */
[----:B-1----:R0:W-:Y:S04]  /*0f10*/  @P1 STG.E.128 desc[UR6][R20.64], R4 ;  /* 0x0000000414001986 */ /* 0x0021e8000c101d06 */
[----:B--2---:R0:W-:Y:S04]  /*0f20*/  @P2 STG.E.128 desc[UR6][R22.64], R8 ;  /* 0x0000000816002986 */ /* 0x0041e8000c101d06 */
[----:B---3--:R0:W-:Y:S02]  /*0f30*/  @P3 STG.E.128 desc[UR6][R24.64], R12 ;  /* 0x0000000c18003986 */ /* 0x0081e4000c101d06 */
[----:B0-----:R-:W-:Y:S05]  /*0f40*/  @!P0 EXIT ;  /* 0x000000000000894d */ /* 0x001fea0003800000 */
[----:B0-----:R-:W-:Y:S01]  /*0f50*/  LDS R4, [R17+0x3000] ;  /* 0x0030000011047984 */ /* 0x001fe20000000800 */
[----:B------:R-:W-:-:S03]  /*0f60*/  LEA R3, R3, R0, 0x8 ;  /* 0x0000000003037211 */ /* 0x000fc600078e40ff */
[----:B------:R-:W-:Y:S02]  /*0f70*/  LDS R5, [R17+0x3004] ;  /* 0x0030040011057984 */ /* 0x000fe40000000800 */
[----:B------:R-:W-:Y:S02]  /*0f80*/  IMAD.WIDE R18, R3, 0x4, R18 ;  /* 0x0000000403127825 */ /* 0x000fe400078e0212 */
[----:B------:R-:W-:Y:S04]  /*0f90*/  LDS R6, [R17+0x3008] ;  /* 0x0030080011067984 */ /* 0x000fe80000000800 */
[----:B------:R-:W0:Y:S04]  /*0fa0*/  LDS R7, [R17+0x300c] ;  /* 0x00300c0011077984 */ /* 0x000e280000000800 */
[----:B0-----:R-:W-:Y:S01]  /*0fb0*/  STG.E.128 desc[UR6][R18.64], R4 ;  /* 0x0000000412007986 */ /* 0x001fe2000c101d06 */
[----:B------:R-:W-:Y:S05]  /*0fc0*/  EXIT ;  /* 0x000000000000794d */ /* 0x000fea0003800000 */
.L_x_0:
[----:B------:R-:W-:-:S00]  /*0fd0*/  BRA `(.L_x_0) ;  /* 0xfffffffc00fc7947 */ /* 0x000fc0000383ffff */
[----:B------:R-:W-:-:S00]  /*0fe0*/  NOP ;  /* 0x0000000000007918 */ /* 0x000fc00000000000 */
        /* <DEDUP_REMOVED lines=9> */
.L_x_1:


//--------------------- .nv.global.init           --------------------------
	.section	.nv.global.init,"aw",@progbits
.nv.global.init:
	.type		_$_str,@object
	.size		_$_str,(_$_str_$_2 - _$_str)
_$_str:
        /*0000*/ 	.byte	0x5f, 0x5f, 0x43, 0x55, 0x44, 0x41, 0x5f, 0x46, 0x54, 0x5a, 0x00
	.type		_$_str_$_2,@object
	.size		_$_str_$_2,(.L_1 - _$_str_$_2)
_$_str_$_2:
        /*000b*/ 	.byte	0x5f, 0x5f, 0x43, 0x55, 0x44, 0x41, 0x5f, 0x50, 0x52, 0x45, 0x43, 0x5f, 0x53, 0x51, 0x52, 0x54
        /*001b*/ 	.byte	0x00
.L_1:


//--------------------- .nv.shared.triton_poi_fused__native_batch_norm_legit_no_training_5 --------------------------
	.section	.nv.shared.triton_poi_fused__native_batch_norm_legit_no_training_5,"aw",@nobits
	.sectionflags	@""
	.align	16
	.zero		1024


//--------------------- .nv.constant0.triton_poi_fused__native_batch_norm_legit_no_training_5 --------------------------
	.section	.nv.constant0.triton_poi_fused__native_batch_norm_legit_no_training_5,"a",@progbits
	.sectionflags	@""
	.align	4
.nv.constant0.triton_poi_fused__native_batch_norm_legit_no_training_5:
	.zero		584
